	.headerflags	@"EF_CUDA_TEXMODE_UNIFIED EF_CUDA_64BIT_ADDRESS EF_CUDA_ACCELERATORS EF_CUDA_SM90 EF_CUDA_VIRTUAL_SM(EF_CUDA_SM90)"
	.elftype	@"ET_EXEC"


//--------------------- .nv.info                  --------------------------
	.section	.nv.info,"",@"SHT_CUDA_INFO"
	.align	4


	//----- nvinfo : EIATTR_REGCOUNT
	.align		4
        /*0000*/ 	.byte	0x04, 0x2f
        /*0002*/ 	.short	(.L_1 - .L_0)
	.align		4
.L_0:
        /*0004*/ 	.word	index@(triton_poi_fused_convolution_24)
        /*0008*/ 	.word	0x0000001c


	//----- nvinfo : EIATTR_MIN_STACK_SIZE
	.align		4
.L_1:
        /*000c*/ 	.byte	0x04, 0x12
        /*000e*/ 	.short	(.L_3 - .L_2)
	.align		4
.L_2:
        /*0010*/ 	.word	index@(triton_poi_fused_convolution_24)
        /*0014*/ 	.word	0x00000000


	//----- nvinfo : EIATTR_FRAME_SIZE
	.align		4
.L_3:
        /*0018*/ 	.byte	0x04, 0x11
        /*001a*/ 	.short	(.L_5 - .L_4)
	.align		4
.L_4:
        /*001c*/ 	.word	index@(triton_poi_fused_convolution_24)
        /*0020*/ 	.word	0x00000000


	//----- nvinfo : EIATTR_MIN_STACK_SIZE
	.align		4
.L_5:
        /*0024*/ 	.byte	0x04, 0x12
        /*0026*/ 	.short	(.L_7 - .L_6)
	.align		4
.L_6:
        /*0028*/ 	.word	index@(triton_poi_fused_convolution_24)
        /*002c*/ 	.word	0x00000000
.L_7:


//--------------------- .nv.info.triton_poi_fused_convolution_24 --------------------------
	.section	.nv.info.triton_poi_fused_convolution_24,"",@"SHT_CUDA_INFO"
	.sectionflags	@""
	.align	4


	//----- nvinfo : EIATTR_CUDA_API_VERSION
	.align		4
        /*0000*/ 	.byte	0x04, 0x37
        /*0002*/ 	.short	(.L_9 - .L_8)
.L_8:
        /*0004*/ 	.word	0x0000007c


	//----- nvinfo : EIATTR_KPARAM_INFO
	.align		4
.L_9:
        /*0008*/ 	.byte	0x04, 0x17
        /*000a*/ 	.short	(.L_11 - .L_10)
.L_10:
        /*000c*/ 	.word	0x00000000
        /*0010*/ 	.short	0x0004
        /*0012*/ 	.short	0x001c
        /*0014*/ 	.byte	0x00, 0xf0, 0x11, 0x00


	//----- nvinfo : EIATTR_KPARAM_INFO
	.align		4
.L_11:
        /*0018*/ 	.byte	0x04, 0x17
        /*001a*/ 	.short	(.L_13 - .L_12)
.L_12:
        /*001c*/ 	.word	0x00000000
        /*0020*/ 	.short	0x0003
        /*0022*/ 	.short	0x0018
        /*0024*/ 	.byte	0x00, 0xf0, 0x11, 0x00


	//----- nvinfo : EIATTR_KPARAM_INFO
	.align		4
.L_13:
        /*0028*/ 	.byte	0x04, 0x17
        /*002a*/ 	.short	(.L_15 - .L_14)
.L_14:
        /*002c*/ 	.word	0x00000000
        /*0030*/ 	.short	0x0002
        /*0032*/ 	.short	0x0010
        /*0034*/ 	.byte	0x00, 0xf4, 0x21, 0x00


	//----- nvinfo : EIATTR_KPARAM_INFO
	.align		4
.L_15:
        /*0038*/ 	.byte	0x04, 0x17
        /*003a*/ 	.short	(.L_17 - .L_16)
.L_16:
        /*003c*/ 	.word	0x00000000
        /*0040*/ 	.short	0x0001
        /*0042*/ 	.short	0x0008
        /*0044*/ 	.byte	0x00, 0xf4, 0x21, 0x00


	//----- nvinfo : EIATTR_KPARAM_INFO
	.align		4
.L_17:
        /*0048*/ 	.byte	0x04, 0x17
        /*004a*/ 	.short	(.L_19 - .L_18)
.L_18:
        /*004c*/ 	.word	0x00000000
        /*0050*/ 	.short	0x0000
        /*0052*/ 	.short	0x0000
        /*0054*/ 	.byte	0x00, 0xf4, 0x21, 0x00


	//----- nvinfo : EIATTR_SPARSE_MMA_MASK
	.align		4
.L_19:
        /*0058*/ 	.byte	0x03, 0x50
        /*005a*/ 	.short	0x0000


	//----- nvinfo : EIATTR_MAXREG_COUNT
	.align		4
        /*005c*/ 	.byte	0x03, 0x1b
        /*005e*/ 	.short	0x00ff


	//----- nvinfo : EIATTR_EXIT_INSTR_OFFSETS
	.align		4
        /*0060*/ 	.byte	0x04, 0x1c
        /*0062*/ 	.short	(.L_21 - .L_20)


	//   ....[0]....
.L_20:
        /*0064*/ 	.word	0x00000580


	//   ....[1]....
        /*0068*/ 	.word	0x00000600


	//----- nvinfo : EIATTR_REQNTID
	.align		4
.L_21:
        /*006c*/ 	.byte	0x04, 0x10
        /*006e*/ 	.short	(.L_23 - .L_22)
.L_22:
        /*0070*/ 	.word	0x00000080
        /*0074*/ 	.word	0x00000001
        /*0078*/ 	.word	0x00000001


	//----- nvinfo : EIATTR_CBANK_PARAM_SIZE
	.align		4
.L_23:
        /*007c*/ 	.byte	0x03, 0x19
        /*007e*/ 	.short	0x0020


	//----- nvinfo : EIATTR_PARAM_CBANK
	.align		4
        /*0080*/ 	.byte	0x04, 0x0a
        /*0082*/ 	.short	(.L_25 - .L_24)
	.align		4
.L_24:
        /*0084*/ 	.word	index@(.nv.constant0.triton_poi_fused_convolution_24)
        /*0088*/ 	.short	0x0210
        /*008a*/ 	.short	0x0020


	//----- nvinfo : EIATTR_SW_WAR
	.align		4
.L_25:
        /*008c*/ 	.byte	0x04, 0x36
        /*008e*/ 	.short	(.L_27 - .L_26)
.L_26:
        /*0090*/ 	.word	0x00000008
.L_27:


//--------------------- .nv.callgraph             --------------------------
	.section	.nv.callgraph,"",@"SHT_CUDA_CALLGRAPH"
	.align	4
	.sectionentsize	8
	.align		4
        /*0000*/ 	.word	0x00000000
	.align		4
        /*0004*/ 	.word	0xffffffff
	.align		4
        /*0008*/ 	.word	0x00000000
	.align		4
        /*000c*/ 	.word	0xfffffffe
	.align		4
        /*0010*/ 	.word	0x00000000
	.align		4
        /*0014*/ 	.word	0xfffffffd
	.align		4
        /*0018*/ 	.word	0x00000000
	.align		4
        /*001c*/ 	.word	0xfffffffc


//--------------------- .text.triton_poi_fused_convolution_24 --------------------------
	.section	.text.triton_poi_fused_convolution_24,"ax",@progbits
	.sectionflags	@"SHF_BARRIERS=1"
	.align	128
        .global         triton_poi_fused_convolution_24
        .type           triton_poi_fused_convolution_24,@function
        .size           triton_poi_fused_convolution_24,(.L_x_1 - triton_poi_fused_convolution_24)
        .other          triton_poi_fused_convolution_24,@"STO_CUDA_ENTRY STV_DEFAULT"
triton_poi_fused_convolution_24:
.text.triton_poi_fused_convolution_24:
[----:B------:R-:W0:Y:S01]  /*0000*/  LDC R1, c[0x0][0x28] ;  /* 0x00000a00ff017b82 */ /* 0x000e220000000800 */
[----:B------:R-:W1:Y:S07]  /*0010*/  S2R R17, SR_CTAID.Y ;  /* 0x0000000000117919 */ /* 0x000e6e0000002600 */
[----:B------:R-:W2:Y:S01]  /*0020*/  LDC.64 R8, c[0x0][0x210] ;  /* 0x00008400ff087b82 */ /* 0x000ea20000000a00 */
[----:B------:R-:W-:Y:S01]  /*0030*/  CS2R R6, SRZ ;  /* 0x0000000000067805 */ /* 0x000fe2000001ff00 */
[----:B------:R-:W-:Y:S01]  /*0040*/  ULDC.64 UR6, c[0x0][0x208] ;  /* 0x0000820000067ab9 */ /* 0x000fe20000000a00 */
[----:B------:R-:W3:Y:S01]  /*0050*/  S2R R0, SR_TID.X ;  /* 0x0000000000007919 */ /* 0x000ee20000002100 */
[----:B------:R-:W4:Y:S01]  /*0060*/  S2R R3, SR_CTAID.X ;  /* 0x0000000000037919 */ /* 0x000f220000002500 */
[----:B-1----:R-:W-:-:S02]  /*0070*/  IMAD.SHL.U32 R17, R17, 0x10, RZ ;  /* 0x0000001011117824 */ /* 0x002fc400078e00ff */
[----:B---3--:R-:W-:Y:S01]  /*0080*/  IMAD.SHL.U32 R2, R0, 0x4, RZ ;  /* 0x0000000400027824 */ /* 0x008fe200078e00ff */
[----:B------:R-:W-:Y:S01]  /*0090*/  SHF.R.U32.HI R16, RZ, 0x2, R0 ;  /* 0x00000002ff107819 */ /* 0x000fe20000011600 */
[----:B----4-:R-:W-:-:S03]  /*00a0*/  IMAD.SHL.U32 R3, R3, 0x40, RZ ;  /* 0x0000004003037824 */ /* 0x010fc600078e00ff */
[----:B------:R-:W-:Y:S02]  /*00b0*/  LOP3.LUT R4, R17, 0xc, R2, 0xf8, !PT ;  /* 0x0000000c11047812 */ /* 0x000fe400078ef802 */
[----:B------:R-:W-:Y:S02]  /*00c0*/  SGXT.U32 R16, R16, 0x5 ;  /* 0x000000051010781a */ /* 0x000fe40000000000 */
[----:B------:R-:W-:Y:S02]  /*00d0*/  ISETP.GE.AND P0, PT, R4, 0x10, PT ;  /* 0x000000100400780c */ /* 0x000fe40003f06270 */
[----:B------:R-:W-:-:S05]  /*00e0*/  LOP3.LUT R5, R3, R16, RZ, 0xfc, !PT ;  /* 0x0000001003057212 */ /* 0x000fca00078efcff */
[----:B------:R-:W-:-:S04]  /*00f0*/  IMAD R5, R4, 0x400, R5 ;  /* 0x0000040004057824 */ /* 0x000fc800078e0205 */
[----:B------:R-:W-:Y:S01]  /*0100*/  IMAD.SHL.U32 R21, R5, 0x4, RZ ;  /* 0x0000000405157824 */ /* 0x000fe200078e00ff */
[----:B------:R-:W-:Y:S01]  /*0110*/  CS2R R4, SRZ ;  /* 0x0000000000047805 */ /* 0x000fe2000001ff00 */
[----:B------:R-:W1:Y:S03]  /*0120*/  @!P0 LDC.64 R18, c[0x0][0x218] ;  /* 0x00008600ff128b82 */ /* 0x000e660000000a00 */
[C---:B------:R-:W-:Y:S01]  /*0130*/  LOP3.LUT R23, R21.reuse, 0x80, RZ, 0xfc, !PT ;  /* 0x0000008015177812 */ /* 0x040fe200078efcff */
[----:B--2---:R-:W-:Y:S01]  /*0140*/  IMAD.WIDE R20, R21, 0x4, R8 ;  /* 0x0000000415147825 */ /* 0x004fe200078e0208 */
[----:B------:R-:W-:-:S03]  /*0150*/  CS2R R10, SRZ ;  /* 0x00000000000a7805 */ /* 0x000fc6000001ff00 */
[----:B------:R-:W-:Y:S01]  /*0160*/  IMAD.WIDE R22, R23, 0x4, R8 ;  /* 0x0000000417167825 */ /* 0x000fe200078e0208 */
[----:B------:R-:W-:Y:S02]  /*0170*/  CS2R R8, SRZ ;  /* 0x0000000000087805 */ /* 0x000fe4000001ff00 */
[----:B------:R-:W-:Y:S02]  /*0180*/  CS2R R12, SRZ ;  /* 0x00000000000c7805 */ /* 0x000fe4000001ff00 */
[----:B------:R-:W-:Y:S01]  /*0190*/  CS2R R14, SRZ ;  /* 0x00000000000e7805 */ /* 0x000fe2000001ff00 */
[----:B------:R2:W3:Y:S05]  /*01a0*/  @!P0 LDG.E.EL.128 R4, desc[UR6][R20.64] ;  /* 0x0000000614048981 */ /* 0x0004ea000c2e1d00 */
[----:B------:R-:W4:Y:S04]  /*01b0*/  @!P0 LDG.E.EL.128 R12, desc[UR6][R22.64] ;  /* 0x00000006160c8981 */ /* 0x000f28000c2e1d00 */
[----:B-1----:R1:W3:Y:S01]  /*01c0*/  @!P0 LDG.E.EL.128 R8, desc[UR6][R18.64] ;  /* 0x0000000612088981 */ /* 0x0022e2000c2e1d00 */
[----:B------:R-:W5:Y:S01]  /*01d0*/  S2UR UR5, SR_CgaCtaId ;  /* 0x00000000000579c3 */ /* 0x000f620000008800 */
[----:B--2---:R-:W-:Y:S01]  /*01e0*/  IMAD.SHL.U32 R20, R0, 0x100, RZ ;  /* 0x0000010000147824 */ /* 0x004fe200078e00ff */
[----:B------:R-:W-:-:S04]  /*01f0*/  UMOV UR4, 0x400 ;  /* 0x0000040000047882 */ /* 0x000fc80000000000 */
[----:B------:R-:W-:-:S04]  /*0200*/  LOP3.LUT R21, R20, 0x300, RZ, 0xc0, !PT ;  /* 0x0000030014157812 */ /* 0x000fc800078ec0ff */
[C---:B------:R-:W-:Y:S02]  /*0210*/  LOP3.LUT R24, R21.reuse, R16, RZ, 0xfc, !PT ;  /* 0x0000001015187212 */ /* 0x040fe400078efcff */
[C---:B------:R-:W-:Y:S02]  /*0220*/  LOP3.LUT R16, R21.reuse, 0x40, RZ, 0xfc, !PT ;  /* 0x0000004015107812 */ /* 0x040fe400078efcff */
[C---:B------:R-:W-:Y:S02]  /*0230*/  LOP3.LUT R20, R21.reuse, 0x80, RZ, 0xfc, !PT ;  /* 0x0000008015147812 */ /* 0x040fe400078efcff */
[----:B------:R-:W-:Y:S01]  /*0240*/  LOP3.LUT R25, R21, 0xc0, RZ, 0xfc, !PT ;  /* 0x000000c015197812 */ /* 0x000fe200078efcff */
[----:B0----5:R-:W-:-:S06]  /*0250*/  UPRMT UR4, UR5, 0x654, UR4 ;  /* 0x0000065405047896 */ /* 0x021fcc0008000004 */
[----:B------:R-:W-:Y:S02]  /*0260*/  LEA.HI R21, R21, UR4, RZ, 0x1c ;  /* 0x0000000415157c11 */ /* 0x000fe4000f8fe0ff */
[----:B-1----:R-:W-:Y:S02]  /*0270*/  LEA.HI R19, R16, UR4, RZ, 0x1c ;  /* 0x0000000410137c11 */ /* 0x002fe4000f8fe0ff */
[----:B------:R-:W-:Y:S01]  /*0280*/  LEA.HI R23, R20, UR4, RZ, 0x1c ;  /* 0x0000000414177c11 */ /* 0x000fe2000f8fe0ff */
[C---:B------:R-:W-:Y:S01]  /*0290*/  IMAD R20, R24.reuse, 0x4, R21 ;  /* 0x0000000418147824 */ /* 0x040fe200078e0215 */
[----:B------:R-:W-:Y:S01]  /*02a0*/  LEA.HI R25, R25, UR4, RZ, 0x1c ;  /* 0x0000000419197c11 */ /* 0x000fe2000f8fe0ff */
[C---:B------:R-:W-:Y:S02]  /*02b0*/  IMAD R16, R24.reuse, 0x4, R19 ;  /* 0x0000000418107824 */ /* 0x040fe400078e0213 */
[C---:B------:R-:W-:Y:S02]  /*02c0*/  IMAD R19, R24.reuse, 0x4, R23 ;  /* 0x0000000418137824 */ /* 0x040fe400078e0217 */
[----:B------:R-:W-:-:S02]  /*02d0*/  IMAD R18, R24, 0x4, R25 ;  /* 0x0000000418127824 */ /* 0x000fc400078e0219 */
[----:B---3--:R-:W-:Y:S01]  /*02e0*/  FADD R21, R8, R4 ;  /* 0x0000000408157221 */ /* 0x008fe20000000000 */
[----:B------:R-:W-:Y:S01]  /*02f0*/  FADD R5, R9, R5 ;  /* 0x0000000509057221 */ /* 0x000fe20000000000 */
[----:B------:R-:W-:Y:S01]  /*0300*/  FADD R22, R10, R6 ;  /* 0x000000060a167221 */ /* 0x000fe20000000000 */
[----:B------:R-:W-:Y:S01]  /*0310*/  FADD R23, R11, R7 ;  /* 0x000000070b177221 */ /* 0x000fe20000000000 */
[----:B----4-:R-:W-:Y:S01]  /*0320*/  FADD R25, R8, R12 ;  /* 0x0000000c08197221 */ /* 0x010fe20000000000 */
[----:B------:R-:W-:Y:S01]  /*0330*/  FADD R13, R9, R13 ;  /* 0x0000000d090d7221 */ /* 0x000fe20000000000 */
[----:B------:R-:W-:Y:S01]  /*0340*/  STS [R20], R21 ;  /* 0x0000001514007388 */ /* 0x000fe20000000800 */
[----:B------:R-:W-:Y:S01]  /*0350*/  FADD R14, R10, R14 ;  /* 0x0000000e0a0e7221 */ /* 0x000fe20000000000 */
[----:B------:R-:W-:Y:S01]  /*0360*/  FADD R15, R11, R15 ;  /* 0x0000000f0b0f7221 */ /* 0x000fe20000000000 */
[----:B------:R-:W-:Y:S01]  /*0370*/  SHF.R.U32.HI R4, RZ, 0x2, R0 ;  /* 0x00000002ff047819 */ /* 0x000fe20000011600 */
[----:B------:R-:W-:Y:S01]  /*0380*/  STS [R16+0x100], R5 ;  /* 0x0001000510007388 */ /* 0x000fe20000000800 */
[----:B------:R-:W0:Y:S03]  /*0390*/  LDC.64 R8, c[0x0][0x220] ;  /* 0x00008800ff087b82 */ /* 0x000e260000000a00 */
[----:B------:R-:W-:Y:S04]  /*03a0*/  STS [R19+0x200], R22 ;  /* 0x0002001613007388 */ /* 0x000fe80000000800 */
[----:B------:R-:W-:Y:S04]  /*03b0*/  STS [R18+0x300], R23 ;  /* 0x0003001712007388 */ /* 0x000fe80000000800 */
[----:B------:R-:W-:Y:S04]  /*03c0*/  STS [R20+0x80], R25 ;  /* 0x0000801914007388 */ /* 0x000fe80000000800 */
[----:B------:R1:W-:Y:S04]  /*03d0*/  STS [R16+0x180], R13 ;  /* 0x0001800d10007388 */ /* 0x0003e80000000800 */
[----:B------:R-:W-:Y:S04]  /*03e0*/  STS [R19+0x280], R14 ;  /* 0x0002800e13007388 */ /* 0x000fe80000000800 */
[----:B------:R-:W-:Y:S01]  /*03f0*/  STS [R18+0x380], R15 ;  /* 0x0003800f12007388 */ /* 0x000fe20000000800 */
[----:B------:R-:W-:-:S02]  /*0400*/  LOP3.LUT R4, R4, 0x1c, RZ, 0xc0, !PT ;  /* 0x0000001c04047812 */ /* 0x000fc400078ec0ff */
[----:B------:R-:W-:-:S03]  /*0410*/  LOP3.LUT R10, R2, 0x1fc, RZ, 0xc0, !PT ;  /* 0x000001fc020a7812 */ /* 0x000fc600078ec0ff */
[----:B------:R-:W-:-:S04]  /*0420*/  VIADD R7, R4, UR4 ;  /* 0x0000000404077c36 */ /* 0x000fc80008000000 */
[----:B------:R-:W-:Y:S01]  /*0430*/  IMAD R24, R10, 0x4, R7 ;  /* 0x000000040a187824 */ /* 0x000fe200078e0207 */
[----:B------:R-:W-:Y:S01]  /*0440*/  BAR.SYNC.DEFER_BLOCKING 0x0 ;  /* 0x0000000000007b1d */ /* 0x000fe20000010000 */
[----:B------:R-:W-:-:S04]  /*0450*/  SHF.R.U32.HI R0, RZ, 0x4, R0 ;  /* 0x00000004ff007819 */ /* 0x000fc80000011600 */
[----:B------:R-:W-:Y:S01]  /*0460*/  SGXT.U32 R0, R0, 0x3 ;  /* 0x000000030000781a */ /* 0x000fe20000000000 */
[----:B------:R-:W-:Y:S04]  /*0470*/  LDS R4, [R24] ;  /* 0x0000000018047984 */ /* 0x000fe80000000800 */
[----:B------:R-:W-:Y:S04]  /*0480*/  LDS R5, [R24+0x4] ;  /* 0x0000040018057984 */ /* 0x000fe80000000800 */
[----:B------:R-:W-:Y:S04]  /*0490*/  LDS R6, [R24+0x8] ;  /* 0x0000080018067984 */ /* 0x000fe80000000800 */
[----:B------:R-:W2:Y:S01]  /*04a0*/  LDS R7, [R24+0xc] ;  /* 0x00000c0018077984 */ /* 0x000ea20000000800 */
[----:B------:R-:W-:-:S02]  /*04b0*/  LOP3.LUT R11, R10, 0x200, RZ, 0xfc, !PT ;  /* 0x000002000a0b7812 */ /* 0x000fc400078efcff */
[----:B------:R-:W-:Y:S02]  /*04c0*/  LOP3.LUT R0, R17, R0, RZ, 0xfc, !PT ;  /* 0x0000000011007212 */ /* 0x000fe400078efcff */
[----:B------:R-:W-:Y:S02]  /*04d0*/  LOP3.LUT R12, R3, 0x3c, R2, 0xf8, !PT ;  /* 0x0000003c030c7812 */ /* 0x000fe400078ef802 */
[----:B------:R-:W-:Y:S02]  /*04e0*/  SHF.R.U32.HI R2, RZ, 0x4, R11 ;  /* 0x00000004ff027819 */ /* 0x000fe4000001160b */
[C---:B------:R-:W-:Y:S02]  /*04f0*/  LOP3.LUT R11, R0.reuse, 0x8, RZ, 0xfc, !PT ;  /* 0x00000008000b7812 */ /* 0x040fe400078efcff */
[C---:B------:R-:W-:Y:S02]  /*0500*/  ISETP.GE.AND P1, PT, R0.reuse, 0x10, PT ;  /* 0x000000100000780c */ /* 0x040fe40003f26270 */
[----:B------:R-:W-:Y:S01]  /*0510*/  ISETP.GE.AND P0, PT, R11, 0x10, PT ;  /* 0x000000100b00780c */ /* 0x000fe20003f06270 */
[----:B------:R-:W-:Y:S01]  /*0520*/  IMAD R3, R0, 0x1000, R12 ;  /* 0x0000100000037824 */ /* 0x000fe200078e020c */
[----:B------:R-:W-:-:S03]  /*0530*/  LOP3.LUT R0, R2, 0x3c, RZ, 0xc0, !PT ;  /* 0x0000003c02007812 */ /* 0x000fc600078ec0ff */
[----:B0-----:R-:W-:-:S04]  /*0540*/  IMAD.WIDE R2, R3, 0x4, R8 ;  /* 0x0000000403027825 */ /* 0x001fc800078e0208 */
[----:B-1----:R-:W-:-:S04]  /*0550*/  VIADD R13, R0, UR4 ;  /* 0x00000004000d7c36 */ /* 0x002fc80008000000 */
[----:B------:R-:W-:Y:S01]  /*0560*/  IMAD R13, R10, 0x4, R13 ;  /* 0x000000040a0d7824 */ /* 0x000fe200078e020d */
[----:B--2---:R0:W-:Y:S02]  /*0570*/  @!P1 STG.E.128 desc[UR6][R2.64], R4 ;  /* 0x0000000402009986 */ /* 0x0041e4000c101d06 */
[----:B0-----:R-:W-:Y:S05]  /*0580*/  @P0 EXIT ;  /* 0x000000000000094d */ /* 0x001fea0003800000 */
[----:B0-----:R-:W-:Y:S01]  /*0590*/  LDS R4, [R13+0x800] ;  /* 0x000800000d047984 */ /* 0x001fe20000000800 */
[----:B------:R-:W-:-:S03]  /*05a0*/  IMAD R11, R11, 0x1000, R12 ;  /* 0x000010000b0b7824 */ /* 0x000fc600078e020c */
[----:B------:R-:W-:Y:S01]  /*05b0*/  LDS R5, [R13+0x804] ;  /* 0x000804000d057984 */ /* 0x000fe20000000800 */
[----:B------:R-:W-:-:S03]  /*05c0*/  IMAD.WIDE R8, R11, 0x4, R8 ;  /* 0x000000040b087825 */ /* 0x000fc600078e0208 */
[----:B------:R-:W-:Y:S04]  /*05d0*/  LDS R6, [R13+0x808] ;  /* 0x000808000d067984 */ /* 0x000fe80000000800 */
[----:B------:R-:W0:Y:S04]  /*05e0*/  LDS R7, [R13+0x80c] ;  /* 0x00080c000d077984 */ /* 0x000e280000000800 */
[----:B0-----:R-:W-:Y:S01]  /*05f0*/  STG.E.128 desc[UR6][R8.64], R4 ;  /* 0x0000000408007986 */ /* 0x001fe2000c101d06 */
[----:B------:R-:W-:Y:S05]  /*0600*/  EXIT ;  /* 0x000000000000794d */ /* 0x000fea0003800000 */
.L_x_0:
[----:B------:R-:W-:-:S00]  /*0610*/  BRA `(.L_x_0) ;  /* 0xfffffffc00fc7947 */ /* 0x000fc0000383ffff */
[----:B------:R-:W-:-:S00]  /*0620*/  NOP ;  /* 0x0000000000007918 */ /* 0x000fc00000000000 */
        /* <DEDUP_REMOVED lines=13> */
.L_x_1:


//--------------------- .nv.shared.triton_poi_fused_convolution_24 --------------------------
	.section	.nv.shared.triton_poi_fused_convolution_24,"aw",@nobits
	.sectionflags	@""
	.align	16
	.zero		1024


//--------------------- .nv.constant0.triton_poi_fused_convolution_24 --------------------------
	.section	.nv.constant0.triton_poi_fused_convolution_24,"a",@progbits
	.sectionflags	@""
	.align	4
.nv.constant0.triton_poi_fused_convolution_24:
	.zero		560
